//
// Generated by NVIDIA NVVM Compiler
//
// Compiler Build ID: CL-36424714
// Cuda compilation tools, release 13.0, V13.0.88
// Based on NVVM 20.0.0
//

.version 9.0
.target sm_100
.address_size 64

	// .globl	_Z12matmulKernelPdS_S_ii

.visible .entry _Z12matmulKernelPdS_S_ii(
	.param .u64 .ptr .align 1 _Z12matmulKernelPdS_S_ii_param_0,
	.param .u64 .ptr .align 1 _Z12matmulKernelPdS_S_ii_param_1,
	.param .u64 .ptr .align 1 _Z12matmulKernelPdS_S_ii_param_2,
	.param .u32 _Z12matmulKernelPdS_S_ii_param_3,
	.param .u32 _Z12matmulKernelPdS_S_ii_param_4
)
{
	.reg .pred 	%p<13>;
	.reg .b32 	%r<65>;
	.reg .b64 	%rd<40>;
	.reg .b64 	%fd<67>;

	ld.param.u64 	%rd4, [_Z12matmulKernelPdS_S_ii_param_0];
	ld.param.u64 	%rd5, [_Z12matmulKernelPdS_S_ii_param_1];
	ld.param.u32 	%r28, [_Z12matmulKernelPdS_S_ii_param_3];
	ld.param.u32 	%r27, [_Z12matmulKernelPdS_S_ii_param_4];
	cvta.to.global.u64 	%rd1, %rd5;
	cvta.to.global.u64 	%rd2, %rd4;
	mov.u32 	%r29, %ctaid.x;
	mov.u32 	%r30, %ntid.x;
	mov.u32 	%r31, %tid.x;
	mad.lo.s32 	%r1, %r29, %r30, %r31;
	mov.u32 	%r32, %ctaid.y;
	mov.u32 	%r33, %ntid.y;
	mov.u32 	%r34, %tid.y;
	mad.lo.s32 	%r35, %r32, %r33, %r34;
	max.s32 	%r36, %r1, %r35;
	setp.ge.s32 	%p1, %r36, %r28;
	@%p1 bra 	$L__BB0_17;
	div.s32 	%r3, 16, %r27;
	setp.lt.s32 	%p2, %r3, 1;
	@%p2 bra 	$L__BB0_17;
	shl.b32 	%r4, %r27, 5;
	and.b32  	%r5, %r28, 7;
	and.b32  	%r6, %r28, 2147483640;
	shl.b32 	%r7, %r28, 3;
	mov.b32 	%r57, 0;
	mul.wide.s32 	%rd30, %r28, 8;
$L__BB0_3:
	mov.b32 	%r58, 0;
$L__BB0_4:
	add.s32 	%r40, %r28, -1;
	setp.lt.u32 	%p3, %r40, 7;
	mad.lo.s32 	%r41, %r58, %r4, %r35;
	mul.lo.s32 	%r10, %r41, %r28;
	mov.b32 	%r63, 0;
	mov.f64 	%fd66, 0d0000000000000000;
	@%p3 bra 	$L__BB0_7;
	mad.lo.s32 	%r60, %r57, %r4, %r1;
	and.b32  	%r42, %r28, 2147483640;
	neg.s32 	%r61, %r42;
	mov.f64 	%fd66, 0d0000000000000000;
	mov.u32 	%r59, %r10;
$L__BB0_6:
	.pragma "nounroll";
	mul.wide.s32 	%rd6, %r59, 8;
	add.s64 	%rd7, %rd2, %rd6;
	ld.global.f64 	%fd16, [%rd7];
	mul.wide.s32 	%rd8, %r60, 8;
	add.s64 	%rd9, %rd1, %rd8;
	ld.global.f64 	%fd17, [%rd9];
	fma.rn.f64 	%fd18, %fd16, %fd17, %fd66;
	ld.global.f64 	%fd19, [%rd7+8];
	mul.wide.s32 	%rd10, %r28, 8;
	add.s64 	%rd11, %rd9, %rd10;
	ld.global.f64 	%fd20, [%rd11];
	fma.rn.f64 	%fd21, %fd19, %fd20, %fd18;
	ld.global.f64 	%fd22, [%rd7+16];
	add.s64 	%rd12, %rd11, %rd10;
	ld.global.f64 	%fd23, [%rd12];
	fma.rn.f64 	%fd24, %fd22, %fd23, %fd21;
	ld.global.f64 	%fd25, [%rd7+24];
	add.s64 	%rd13, %rd12, %rd10;
	ld.global.f64 	%fd26, [%rd13];
	fma.rn.f64 	%fd27, %fd25, %fd26, %fd24;
	ld.global.f64 	%fd28, [%rd7+32];
	add.s64 	%rd14, %rd13, %rd10;
	ld.global.f64 	%fd29, [%rd14];
	fma.rn.f64 	%fd30, %fd28, %fd29, %fd27;
	ld.global.f64 	%fd31, [%rd7+40];
	add.s64 	%rd15, %rd14, %rd10;
	ld.global.f64 	%fd32, [%rd15];
	fma.rn.f64 	%fd33, %fd31, %fd32, %fd30;
	ld.global.f64 	%fd34, [%rd7+48];
	add.s64 	%rd16, %rd15, %rd10;
	ld.global.f64 	%fd35, [%rd16];
	fma.rn.f64 	%fd36, %fd34, %fd35, %fd33;
	ld.global.f64 	%fd37, [%rd7+56];
	add.s64 	%rd17, %rd16, %rd10;
	ld.global.f64 	%fd38, [%rd17];
	fma.rn.f64 	%fd66, %fd37, %fd38, %fd36;
	add.s32 	%r61, %r61, 8;
	add.s32 	%r60, %r60, %r7;
	add.s32 	%r59, %r59, 8;
	setp.ne.s32 	%p4, %r61, 0;
	mov.u32 	%r63, %r6;
	@%p4 bra 	$L__BB0_6;
$L__BB0_7:
	setp.eq.s32 	%p5, %r5, 0;
	@%p5 bra 	$L__BB0_15;
	add.s32 	%r43, %r5, -1;
	setp.lt.u32 	%p6, %r43, 3;
	@%p6 bra 	$L__BB0_10;
	add.s32 	%r44, %r63, %r10;
	mul.wide.s32 	%rd18, %r44, 8;
	add.s64 	%rd19, %rd2, %rd18;
	ld.global.f64 	%fd40, [%rd19];
	mad.lo.s32 	%r45, %r57, %r4, %r1;
	mad.lo.s32 	%r46, %r63, %r28, %r45;
	mul.wide.s32 	%rd20, %r46, 8;
	add.s64 	%rd21, %rd1, %rd20;
	ld.global.f64 	%fd41, [%rd21];
	fma.rn.f64 	%fd42, %fd40, %fd41, %fd66;
	ld.global.f64 	%fd43, [%rd19+8];
	add.s64 	%rd23, %rd21, %rd30;
	ld.global.f64 	%fd44, [%rd23];
	fma.rn.f64 	%fd45, %fd43, %fd44, %fd42;
	ld.global.f64 	%fd46, [%rd19+16];
	add.s64 	%rd24, %rd23, %rd30;
	ld.global.f64 	%fd47, [%rd24];
	fma.rn.f64 	%fd48, %fd46, %fd47, %fd45;
	ld.global.f64 	%fd49, [%rd19+24];
	add.s64 	%rd25, %rd24, %rd30;
	ld.global.f64 	%fd50, [%rd25];
	fma.rn.f64 	%fd66, %fd49, %fd50, %fd48;
	add.s32 	%r63, %r63, 4;
$L__BB0_10:
	and.b32  	%r47, %r28, 3;
	setp.eq.s32 	%p7, %r47, 0;
	@%p7 bra 	$L__BB0_15;
	setp.eq.s32 	%p8, %r47, 1;
	@%p8 bra 	$L__BB0_13;
	add.s32 	%r48, %r63, %r10;
	mul.wide.s32 	%rd26, %r48, 8;
	add.s64 	%rd27, %rd2, %rd26;
	ld.global.f64 	%fd52, [%rd27];
	mad.lo.s32 	%r49, %r57, %r4, %r1;
	mad.lo.s32 	%r50, %r63, %r28, %r49;
	mul.wide.s32 	%rd28, %r50, 8;
	add.s64 	%rd29, %rd1, %rd28;
	ld.global.f64 	%fd53, [%rd29];
	fma.rn.f64 	%fd54, %fd52, %fd53, %fd66;
	ld.global.f64 	%fd55, [%rd27+8];
	add.s64 	%rd31, %rd29, %rd30;
	ld.global.f64 	%fd56, [%rd31];
	fma.rn.f64 	%fd66, %fd55, %fd56, %fd54;
	add.s32 	%r63, %r63, 2;
$L__BB0_13:
	and.b32  	%r51, %r28, 1;
	setp.eq.b32 	%p9, %r51, 1;
	not.pred 	%p10, %p9;
	@%p10 bra 	$L__BB0_15;
	add.s32 	%r52, %r63, %r10;
	mul.wide.s32 	%rd32, %r52, 8;
	add.s64 	%rd33, %rd2, %rd32;
	ld.global.f64 	%fd57, [%rd33];
	mad.lo.s32 	%r53, %r57, %r4, %r1;
	mad.lo.s32 	%r54, %r63, %r28, %r53;
	mul.wide.s32 	%rd34, %r54, 8;
	add.s64 	%rd35, %rd1, %rd34;
	ld.global.f64 	%fd58, [%rd35];
	fma.rn.f64 	%fd66, %fd57, %fd58, %fd66;
$L__BB0_15:
	ld.param.u64 	%rd39, [_Z12matmulKernelPdS_S_ii_param_2];
	mad.lo.s32 	%r55, %r57, %r4, %r1;
	add.s32 	%r56, %r10, %r55;
	cvta.to.global.u64 	%rd36, %rd39;
	mul.wide.s32 	%rd37, %r56, 8;
	add.s64 	%rd38, %rd36, %rd37;
	st.global.f64 	[%rd38], %fd66;
	add.s32 	%r58, %r58, 1;
	setp.ne.s32 	%p11, %r58, %r3;
	@%p11 bra 	$L__BB0_4;
	add.s32 	%r57, %r57, 1;
	setp.ne.s32 	%p12, %r57, %r3;
	@%p12 bra 	$L__BB0_3;
$L__BB0_17:
	ret;

}


// ===== COMPILED SASS (sm_100) =====

	.target	sm_100

	.elftype	@"ET_EXEC"


//--------------------- .note.nv.tkinfo           --------------------------
	.section	.note.nv.tkinfo,"",@"SHT_NOTE"
	.sectionflags	@"SHF_NOTE_NV_TKINFO"
	.tkinfo
        /*0018*/ 	.word	0x00000002
        /*0030*/ 	.string	""
        /*0030*/ 	.string	"ptxas"
        /*0030*/ 	.string	"Cuda compilation tools, release 13.0, V13.0.88"
        /*0030*/ 	.string	"Build cuda_13.0.r13.0/compiler.36424714_0"
        /*0030*/ 	.string	"-arch sm_100 -m 64 "



//--------------------- .note.nv.cuinfo           --------------------------
	.section	.note.nv.cuinfo,"",@"SHT_NOTE"
	.sectionflags	@"SHF_NOTE_NV_CUINFO"
        /*0018*/ 	.short	0x0002
        /*001a*/ 	.short	0x0064
        /*001c*/ 	.short	0x0082
	.zero		2


//--------------------- .nv.info                  --------------------------
	.section	.nv.info,"",@"SHT_CUDA_INFO"
	.align	4


	//----- nvinfo : EIATTR_REGCOUNT
	.align		4
        /*0000*/ 	.byte	0x04, 0x2f
        /*0002*/ 	.short	(.L_1 - .L_0)
	.align		4
.L_0:
        /*0004*/ 	.word	index@(_Z12matmulKernelPdS_S_ii)
        /*0008*/ 	.word	0x00000020


	//----- nvinfo : EIATTR_FRAME_SIZE
	.align		4
.L_1:
        /*000c*/ 	.byte	0x04, 0x11
        /*000e*/ 	.short	(.L_3 - .L_2)
	.align		4
.L_2:
        /*0010*/ 	.word	index@(_Z12matmulKernelPdS_S_ii)
        /*0014*/ 	.word	0x00000000


	//----- nvinfo : EIATTR_MIN_STACK_SIZE
	.align		4
.L_3:
        /*0018*/ 	.byte	0x04, 0x12
        /*001a*/ 	.short	(.L_5 - .L_4)
	.align		4
.L_4:
        /*001c*/ 	.word	index@(_Z12matmulKernelPdS_S_ii)
        /*0020*/ 	.word	0x00000000
.L_5:


//--------------------- .nv.compat                --------------------------
	.section	.nv.compat,"",@"SHT_CUDA_COMPAT_INFO"
	.align	4
        /*0000*/ 	.byte	0x02, 0x09, 0x00, 0x00, 0x02, 0x02, 0x01, 0x00, 0x02, 0x05, 0x05, 0x00, 0x03, 0x07, 0x01, 0x01
        /*0010*/ 	.byte	0x02, 0x03, 0x00, 0x00, 0x02, 0x06, 0x01, 0x00, 0x04, 0x0b, 0x08, 0x00, 0x01, 0x00, 0x00, 0x00
        /*0020*/ 	.byte	0x00, 0x00, 0x00, 0x00


//--------------------- .nv.info._Z12matmulKernelPdS_S_ii --------------------------
	.section	.nv.info._Z12matmulKernelPdS_S_ii,"",@"SHT_CUDA_INFO"
	.sectionflags	@""
	.align	4


	//----- nvinfo : EIATTR_CUDA_API_VERSION
	.align		4
        /*0000*/ 	.byte	0x04, 0x37
        /*0002*/ 	.short	(.L_7 - .L_6)
.L_6:
        /*0004*/ 	.word	0x00000082


	//----- nvinfo : EIATTR_KPARAM_INFO
	.align		4
.L_7:
        /*0008*/ 	.byte	0x04, 0x17
        /*000a*/ 	.short	(.L_9 - .L_8)
.L_8:
        /*000c*/ 	.word	0x00000000
        /*0010*/ 	.short	0x0004
        /*0012*/ 	.short	0x001c
        /*0014*/ 	.byte	0x00, 0xf0, 0x11, 0x00


	//----- nvinfo : EIATTR_KPARAM_INFO
	.align		4
.L_9:
        /*0018*/ 	.byte	0x04, 0x17
        /*001a*/ 	.short	(.L_11 - .L_10)
.L_10:
        /*001c*/ 	.word	0x00000000
        /*0020*/ 	.short	0x0003
        /*0022*/ 	.short	0x0018
        /*0024*/ 	.byte	0x00, 0xf0, 0x11, 0x00


	//----- nvinfo : EIATTR_KPARAM_INFO
	.align		4
.L_11:
        /*0028*/ 	.byte	0x04, 0x17
        /*002a*/ 	.short	(.L_13 - .L_12)
.L_12:
        /*002c*/ 	.word	0x00000000
        /*0030*/ 	.short	0x0002
        /*0032*/ 	.short	0x0010
        /*0034*/ 	.byte	0x00, 0xf5, 0x21, 0x00


	//----- nvinfo : EIATTR_KPARAM_INFO
	.align		4
.L_13:
        /*0038*/ 	.byte	0x04, 0x17
        /*003a*/ 	.short	(.L_15 - .L_14)
.L_14:
        /*003c*/ 	.word	0x00000000
        /*0040*/ 	.short	0x0001
        /*0042*/ 	.short	0x0008
        /*0044*/ 	.byte	0x00, 0xf5, 0x21, 0x00


	//----- nvinfo : EIATTR_KPARAM_INFO
	.align		4
.L_15:
        /*0048*/ 	.byte	0x04, 0x17
        /*004a*/ 	.short	(.L_17 - .L_16)
.L_16:
        /*004c*/ 	.word	0x00000000
        /*0050*/ 	.short	0x0000
        /*0052*/ 	.short	0x0000
        /*0054*/ 	.byte	0x00, 0xf5, 0x21, 0x00


	//----- nvinfo : EIATTR_SPARSE_MMA_MASK
	.align		4
.L_17:
        /*0058*/ 	.byte	0x03, 0x50
        /*005a*/ 	.short	0x0000


	//----- nvinfo : EIATTR_MAXREG_COUNT
	.align		4
        /*005c*/ 	.byte	0x03, 0x1b
        /*005e*/ 	.short	0x00ff


	//----- nvinfo : EIATTR_MERCURY_ISA_VERSION
	.align		4
        /*0060*/ 	.byte	0x03, 0x5f
        /*0062*/ 	.short	0x0101


	//----- nvinfo : EIATTR_VRC_CTA_INIT_COUNT
	.align		4
        /*0064*/ 	.byte	0x02, 0x4a
	.zero		1
	.zero		1


	//----- nvinfo : EIATTR_EXIT_INSTR_OFFSETS
	.align		4
        /*0068*/ 	.byte	0x04, 0x1c
        /*006a*/ 	.short	(.L_19 - .L_18)


	//   ....[0]....
.L_18:
        /*006c*/ 	.word	0x000000c0


	//   ....[1]....
        /*0070*/ 	.word	0x00000250


	//   ....[2]....
        /*0074*/ 	.word	0x00000a50


	//----- nvinfo : EIATTR_CBANK_PARAM_SIZE
	.align		4
.L_19:
        /*0078*/ 	.byte	0x03, 0x19
        /*007a*/ 	.short	0x0020


	//----- nvinfo : EIATTR_PARAM_CBANK
	.align		4
        /*007c*/ 	.byte	0x04, 0x0a
        /*007e*/ 	.short	(.L_21 - .L_20)
	.align		4
.L_20:
        /*0080*/ 	.word	index@(.nv.constant0._Z12matmulKernelPdS_S_ii)
        /*0084*/ 	.short	0x0380
        /*0086*/ 	.short	0x0020


	//----- nvinfo : EIATTR_SW_WAR
	.align		4
.L_21:
        /*0088*/ 	.byte	0x04, 0x36
        /*008a*/ 	.short	(.L_23 - .L_22)
.L_22:
        /*008c*/ 	.word	0x00000008
.L_23:


//--------------------- .nv.callgraph             --------------------------
	.section	.nv.callgraph,"",@"SHT_CUDA_CALLGRAPH"
	.align	4
	.sectionentsize	8
	.align		4
        /*0000*/ 	.word	0x00000000
	.align		4
        /*0004*/ 	.word	0xffffffff
	.align		4
        /*0008*/ 	.word	0x00000000
	.align		4
        /*000c*/ 	.word	0xfffffffe
	.align		4
        /*0010*/ 	.word	0x00000000
	.align		4
        /*0014*/ 	.word	0xfffffffd
	.align		4
        /*0018*/ 	.word	0x00000000
	.align		4
        /*001c*/ 	.word	0xfffffffc


//--------------------- .text._Z12matmulKernelPdS_S_ii --------------------------
	.section	.text._Z12matmulKernelPdS_S_ii,"ax",@progbits
	.align	128
        .global         _Z12matmulKernelPdS_S_ii
        .type           _Z12matmulKernelPdS_S_ii,@function
        .size           _Z12matmulKernelPdS_S_ii,(.L_x_7 - _Z12matmulKernelPdS_S_ii)
        .other          _Z12matmulKernelPdS_S_ii,@"STO_CUDA_ENTRY STV_DEFAULT"
_Z12matmulKernelPdS_S_ii:
.text._Z12matmulKernelPdS_S_ii:
[----:B------:R-:W-:Y:S01]  /*0000*/  LDC R1, c[0x0][0x37c] ;  /* 0x0000df00ff017b82 */ /* 0x000fe20000000800 */
[----:B------:R-:W0:Y:S07]  /*0010*/  S2R R3, SR_TID.X ;  /* 0x0000000000037919 */ /* 0x000e2e0000002100 */
[----:B------:R-:W0:Y:S01]  /*0020*/  S2UR UR4, SR_CTAID.X ;  /* 0x00000000000479c3 */ /* 0x000e220000002500 */
[----:B------:R-:W1:Y:S01]  /*0030*/  LDCU UR7, c[0x0][0x398] ;  /* 0x00007300ff0777ac */ /* 0x000e620008000800 */
[----:B------:R-:W2:Y:S06]  /*0040*/  S2R R5, SR_TID.Y ;  /* 0x0000000000057919 */ /* 0x000eac0000002200 */
[----:B------:R-:W0:Y:S08]  /*0050*/  LDC R0, c[0x0][0x360] ;  /* 0x0000d800ff007b82 */ /* 0x000e300000000800 */
[----:B------:R-:W2:Y:S08]  /*0060*/  S2UR UR5, SR_CTAID.Y ;  /* 0x00000000000579c3 */ /* 0x000eb00000002600 */
[----:B------:R-:W2:Y:S01]  /*0070*/  LDC R2, c[0x0][0x364] ;  /* 0x0000d900ff027b82 */ /* 0x000ea20000000800 */
[----:B0-----:R-:W-:-:S02]  /*0080*/  IMAD R0, R0, UR4, R3 ;  /* 0x0000000400007c24 */ /* 0x001fc4000f8e0203 */
[----:B--2---:R-:W-:-:S05]  /*0090*/  IMAD R3, R2, UR5, R5 ;  /* 0x0000000502037c24 */ /* 0x004fca000f8e0205 */
[----:B------:R-:W-:-:S04]  /*00a0*/  VIMNMX R2, PT, PT, R0, R3, !PT ;  /* 0x0000000300027248 */ /* 0x000fc80007fe0100 */
[----:B-1----:R-:W-:-:S13]  /*00b0*/  ISETP.GE.AND P0, PT, R2, UR7, PT ;  /* 0x0000000702007c0c */ /* 0x002fda000bf06270 */
[----:B------:R-:W-:Y:S05]  /*00c0*/  @P0 EXIT ;  /* 0x000000000000094d */ /* 0x000fea0003800000 */
[----:B------:R-:W0:Y:S02]  /*00d0*/  LDC R7, c[0x0][0x39c] ;  /* 0x0000e700ff077b82 */ /* 0x000e240000000800 */
[----:B0-----:R-:W-:-:S04]  /*00e0*/  IABS R6, R7 ;  /* 0x0000000700067213 */ /* 0x001fc80000000000 */
[----:B------:R-:W0:Y:S08]  /*00f0*/  I2F.RP R2, R6 ;  /* 0x0000000600027306 */ /* 0x000e300000209400 */
[----:B0-----:R-:W0:Y:S02]  /*0100*/  MUFU.RCP R2, R2 ;  /* 0x0000000200027308 */ /* 0x001e240000001000 */
[----:B0-----:R-:W-:-:S06]  /*0110*/  IADD3 R4, PT, PT, R2, 0xffffffe, RZ ;  /* 0x0ffffffe02047810 */ /* 0x001fcc0007ffe0ff */
[----:B------:R0:W1:Y:S02]  /*0120*/  F2I.FTZ.U32.TRUNC.NTZ R5, R4 ;  /* 0x0000000400057305 */ /* 0x000064000021f000 */
[----:B0-----:R-:W-:Y:S01]  /*0130*/  HFMA2 R4, -RZ, RZ, 0, 0 ;  /* 0x00000000ff047431 */ /* 0x001fe200000001ff */
[----:B-1----:R-:W-:-:S05]  /*0140*/  IADD3 R9, PT, PT, RZ, -R5, RZ ;  /* 0x80000005ff097210 */ /* 0x002fca0007ffe0ff */
[----:B------:R-:W-:-:S04]  /*0150*/  IMAD R9, R9, R6, RZ ;  /* 0x0000000609097224 */ /* 0x000fc800078e02ff */
[----:B------:R-:W-:Y:S01]  /*0160*/  IMAD.HI.U32 R5, R5, R9, R4 ;  /* 0x0000000905057227 */ /* 0x000fe200078e0004 */
[----:B------:R-:W-:-:S04]  /*0170*/  LOP3.LUT R4, R7, 0x10, RZ, 0x3c, !PT ;  /* 0x0000001007047812 */ /* 0x000fc800078e3cff */
[----:B------:R-:W-:Y:S01]  /*0180*/  ISETP.GE.AND P1, PT, R4, RZ, PT ;  /* 0x000000ff0400720c */ /* 0x000fe20003f26270 */
[----:B------:R-:W-:-:S05]  /*0190*/  IMAD.HI.U32 R2, R5, 0x10, RZ ;  /* 0x0000001005027827 */ /* 0x000fca00078e00ff */
[----:B------:R-:W-:-:S05]  /*01a0*/  IADD3 R5, PT, PT, -R2, RZ, RZ ;  /* 0x000000ff02057210 */ /* 0x000fca0007ffe1ff */
[----:B------:R-:W-:-:S05]  /*01b0*/  IMAD R5, R6, R5, 0x10 ;  /* 0x0000001006057424 */ /* 0x000fca00078e0205 */
[----:B------:R-:W-:-:S13]  /*01c0*/  ISETP.GT.U32.AND P2, PT, R6, R5, PT ;  /* 0x000000050600720c */ /* 0x000fda0003f44070 */
[-C--:B------:R-:W-:Y:S02]  /*01d0*/  @!P2 IADD3 R5, PT, PT, R5, -R6.reuse, RZ ;  /* 0x800000060505a210 */ /* 0x080fe40007ffe0ff */
[----:B------:R-:W-:Y:S02]  /*01e0*/  @!P2 IADD3 R2, PT, PT, R2, 0x1, RZ ;  /* 0x000000010202a810 */ /* 0x000fe40007ffe0ff */
[----:B------:R-:W-:Y:S02]  /*01f0*/  ISETP.GE.U32.AND P0, PT, R5, R6, PT ;  /* 0x000000060500720c */ /* 0x000fe40003f06070 */
[----:B------:R-:W-:-:S11]  /*0200*/  ISETP.NE.AND P2, PT, R7, RZ, PT ;  /* 0x000000ff0700720c */ /* 0x000fd60003f45270 */
[----:B------:R-:W-:-:S05]  /*0210*/  @P0 VIADD R2, R2, 0x1 ;  /* 0x0000000102020836 */ /* 0x000fca0000000000 */
[----:B------:R-:W-:Y:S02]  /*0220*/  @!P1 IADD3 R2, PT, PT, -R2, RZ, RZ ;  /* 0x000000ff02029210 */ /* 0x000fe40007ffe1ff */
[----:B------:R-:W-:-:S04]  /*0230*/  @!P2 LOP3.LUT R2, RZ, R7, RZ, 0x33, !PT ;  /* 0x00000007ff02a212 */ /* 0x000fc800078e33ff */
[----:B------:R-:W-:-:S13]  /*0240*/  ISETP.GE.AND P0, PT, R2, 0x1, PT ;  /* 0x000000010200780c */ /* 0x000fda0003f06270 */
[----:B------:R-:W-:Y:S05]  /*0250*/  @!P0 EXIT ;  /* 0x000000000000894d */ /* 0x000fea0003800000 */
[----:B------:R-:W-:Y:S01]  /*0260*/  SHF.L.U32 R5, R7, 0x5, RZ ;  /* 0x0000000507057819 */ /* 0x000fe200000006ff */
[----:B------:R-:W0:Y:S01]  /*0270*/  LDCU.64 UR8, c[0x0][0x358] ;  /* 0x00006b00ff0877ac */ /* 0x000e220008000a00 */
[----:B------:R-:W-:Y:S01]  /*0280*/  ULOP3.LUT UR6, UR7, 0x7, URZ, 0xc0, !UPT ;  /* 0x0000000707067892 */ /* 0x000fe2000f8ec0ff */
[----:B------:R-:W-:-:S11]  /*0290*/  UMOV UR4, URZ ;  /* 0x000000ff00047c82 */ /* 0x000fd60008000000 */
.L_x_5:
[----:B-1----:R-:W-:-:S05]  /*02a0*/  UMOV UR5, URZ ;  /* 0x000000ff00057c82 */ /* 0x002fca0008000000 */
.L_x_4:
[----:B-1----:R-:W1:Y:S01]  /*02b0*/  LDC R4, c[0x0][0x398] ;  /* 0x0000e600ff047b82 */ /* 0x002e620000000800 */
[----:B------:R-:W-:Y:S01]  /*02c0*/  IMAD R7, R5, UR5, R3 ;  /* 0x0000000505077c24 */ /* 0x000fe2000f8e0203 */
[----:B------:R-:W-:Y:S01]  /*02d0*/  UIADD3 UR5, UPT, UPT, UR5, 0x1, URZ ;  /* 0x0000000105057890 */ /* 0x000fe2000fffe0ff */
[----:B------:R-:W-:Y:S01]  /*02e0*/  HFMA2 R25, -RZ, RZ, 0, 0 ;  /* 0x00000000ff197431 */ /* 0x000fe200000001ff */
[----:B------:R-:W-:-:S04]  /*02f0*/  CS2R R20, SRZ ;  /* 0x0000000000147805 */ /* 0x000fc8000001ff00 */
[----:B------:R-:W-:Y:S02]  /*0300*/  ISETP.NE.AND P0, PT, R2, UR5, PT ;  /* 0x0000000502007c0c */ /* 0x000fe4000bf05270 */
[----:B-1----:R-:W-:Y:S01]  /*0310*/  IADD3 R6, PT, PT, R4, -0x1, RZ ;  /* 0xffffffff04067810 */ /* 0x002fe20007ffe0ff */
[----:B------:R-:W-:-:S03]  /*0320*/  IMAD R26, R7, R4, RZ ;  /* 0x00000004071a7224 */ /* 0x000fc600078e02ff */
[----:B------:R-:W-:-:S13]  /*0330*/  ISETP.GE.U32.AND P1, PT, R6, 0x7, PT ;  /* 0x000000070600780c */ /* 0x000fda0003f26070 */
[----:B------:R-:W-:Y:S05]  /*0340*/  @!P1 BRA `(.L_x_0) ;  /* 0x0000000000b49947 */ /* 0x000fea0003800000 */
[----:B------:R-:W-:Y:S01]  /*0350*/  LOP3.LUT R25, R4, 0x7ffffff8, RZ, 0xc0, !PT ;  /* 0x7ffffff804197812 */ /* 0x000fe200078ec0ff */
[----:B------:R-:W-:Y:S01]  /*0360*/  IMAD R27, R5, UR4, R0 ;  /* 0x00000004051b7c24 */ /* 0x000fe2000f8e0200 */
[----:B------:R-:W-:Y:S01]  /*0370*/  CS2R R20, SRZ ;  /* 0x0000000000147805 */ /* 0x000fe2000001ff00 */
[----:B------:R-:W-:Y:S01]  /*0380*/  IMAD.MOV.U32 R6, RZ, RZ, R26 ;  /* 0x000000ffff067224 */ /* 0x000fe200078e001a */
[----:B------:R-:W-:-:S07]  /*0390*/  IADD3 R7, PT, PT, -R25, RZ, RZ ;  /* 0x000000ff19077210 */ /* 0x000fce0007ffe1ff */
.L_x_1:
[----:B------:R-:W1:Y:S08]  /*03a0*/  LDC.64 R8, c[0x0][0x380] ;  /* 0x0000e000ff087b82 */ /* 0x000e700000000a00 */
[----:B------:R-:W2:Y:S01]  /*03b0*/  LDC.64 R28, c[0x0][0x388] ;  /* 0x0000e200ff1c7b82 */ /* 0x000ea20000000a00 */
[----:B-1----:R-:W-:-:S05]  /*03c0*/  IMAD.WIDE R8, R6, 0x8, R8 ;  /* 0x0000000806087825 */ /* 0x002fca00078e0208 */
[----:B0-----:R-:W3:Y:S01]  /*03d0*/  LDG.E.64 R18, desc[UR8][R8.64] ;  /* 0x0000000808127981 */ /* 0x001ee2000c1e1b00 */
[----:B--2---:R-:W-:-:S03]  /*03e0*/  IMAD.WIDE R28, R27, 0x8, R28 ;  /* 0x000000081b1c7825 */ /* 0x004fc600078e021c */
[----:B------:R-:W2:Y:S04]  /*03f0*/  LDG.E.64 R14, desc[UR8][R8.64+0x8] ;  /* 0x00000808080e7981 */ /* 0x000ea8000c1e1b00 */
[----:B------:R-:W3:Y:S01]  /*0400*/  LDG.E.64 R16, desc[UR8][R28.64] ;  /* 0x000000081c107981 */ /* 0x000ee2000c1e1b00 */
[----:B------:R-:W-:-:S05]  /*0410*/  IMAD.WIDE R12, R4, 0x8, R28 ;  /* 0x00000008040c7825 */ /* 0x000fca00078e021c */
[----:B------:R0:W2:Y:S02]  /*0420*/  LDG.E.64 R10, desc[UR8][R12.64] ;  /* 0x000000080c0a7981 */ /* 0x0000a4000c1e1b00 */
[C---:B0-----:R-:W-:Y:S01]  /*0430*/  IMAD.WIDE R12, R4.reuse, 0x8, R12 ;  /* 0x00000008040c7825 */ /* 0x041fe200078e020c */
[----:B---3--:R-:W-:Y:S01]  /*0440*/  DFMA R20, R18, R16, R20 ;  /* 0x000000101214722b */ /* 0x008fe20000000014 */
[----:B------:R-:W3:Y:S04]  /*0450*/  LDG.E.64 R16, desc[UR8][R8.64+0x10] ;  /* 0x0000100808107981 */ /* 0x000ee8000c1e1b00 */
[----:B------:R-:W3:Y:S01]  /*0460*/  LDG.E.64 R18, desc[UR8][R12.64] ;  /* 0x000000080c127981 */ /* 0x000ee2000c1e1b00 */
[C---:B------:R-:W-:Y:S02]  /*0470*/  IMAD.WIDE R22, R4.reuse, 0x8, R12 ;  /* 0x0000000804167825 */ /* 0x040fe400078e020c */
[----:B--2---:R-:W-:Y:S01]  /*0480*/  DFMA R20, R14, R10, R20 ;  /* 0x0000000a0e14722b */ /* 0x004fe20000000014 */
[----:B------:R-:W2:Y:S04]  /*0490*/  LDG.E.64 R14, desc[UR8][R8.64+0x18] ;  /* 0x00001808080e7981 */ /* 0x000ea8000c1e1b00 */
[----:B------:R-:W2:Y:S01]  /*04a0*/  LDG.E.64 R10, desc[UR8][R22.64] ;  /* 0x00000008160a7981 */ /* 0x000ea2000c1e1b00 */
[----:B------:R-:W-:-:S03]  /*04b0*/  IMAD.WIDE R28, R4, 0x8, R22 ;  /* 0x00000008041c7825 */ /* 0x000fc600078e0216 */
[----:B------:R-:W4:Y:S01]  /*04c0*/  LDG.E.64 R12, desc[UR8][R8.64+0x28] ;  /* 0x00002808080c7981 */ /* 0x000f22000c1e1b00 */
[----:B---3--:R-:W-:-:S03]  /*04d0*/  DFMA R20, R16, R18, R20 ;  /* 0x000000121014722b */ /* 0x008fc60000000014 */
[----:B------:R-:W3:Y:S04]  /*04e0*/  LDG.E.64 R18, desc[UR8][R8.64+0x20] ;  /* 0x0000200808127981 */ /* 0x000ee8000c1e1b00 */
[----:B------:R0:W3:Y:S01]  /*04f0*/  LDG.E.64 R16, desc[UR8][R28.64] ;  /* 0x000000081c107981 */ /* 0x0000e2000c1e1b00 */
[----:B--2---:R-:W-:Y:S01]  /*0500*/  DFMA R14, R14, R10, R20 ;  /* 0x0000000a0e0e722b */ /* 0x004fe20000000014 */
[----:B0-----:R-:W-:-:S05]  /*0510*/  IMAD.WIDE R28, R4, 0x8, R28 ;  /* 0x00000008041c7825 */ /* 0x001fca00078e021c */
[----:B------:R-:W4:Y:S01]  /*0520*/  LDG.E.64 R10, desc[UR8][R28.64] ;  /* 0x000000081c0a7981 */ /* 0x000f22000c1e1b00 */
[----:B------:R-:W-:-:S04]  /*0530*/  IMAD.WIDE R20, R4, 0x8, R28 ;  /* 0x0000000804147825 */ /* 0x000fc800078e021c */
[----:B------:R-:W-:-:S06]  /*0540*/  IMAD.WIDE R22, R4, 0x8, R20 ;  /* 0x0000000804167825 */ /* 0x000fcc00078e0214 */
[----:B------:R-:W2:Y:S01]  /*0550*/  LDG.E.64 R22, desc[UR8][R22.64] ;  /* 0x0000000816167981 */ /* 0x000ea2000c1e1b00 */
[----:B---3--:R-:W-:-:S03]  /*0560*/  DFMA R18, R18, R16, R14 ;  /* 0x000000101212722b */ /* 0x008fc6000000000e */
[----:B------:R-:W3:Y:S04]  /*0570*/  LDG.E.64 R16, desc[UR8][R8.64+0x30] ;  /* 0x0000300808107981 */ /* 0x000ee8000c1e1b00 */
[----:B------:R-:W3:Y:S04]  /*0580*/  LDG.E.64 R14, desc[UR8][R20.64] ;  /* 0x00000008140e7981 */ /* 0x000ee8000c1e1b00 */
[----:B------:R-:W2:Y:S01]  /*0590*/  LDG.E.64 R20, desc[UR8][R8.64+0x38] ;  /* 0x0000380808147981 */ /* 0x000ea2000c1e1b00 */
[----:B------:R-:W-:Y:S01]  /*05a0*/  IADD3 R7, PT, PT, R7, 0x8, RZ ;  /* 0x0000000807077810 */ /* 0x000fe20007ffe0ff */
[----:B----4-:R-:W-:-:S03]  /*05b0*/  DFMA R10, R12, R10, R18 ;  /* 0x0000000a0c0a722b */ /* 0x010fc60000000012 */
[----:B------:R-:W-:Y:S02]  /*05c0*/  ISETP.NE.AND P1, PT, R7, RZ, PT ;  /* 0x000000ff0700720c */ /* 0x000fe40003f25270 */
[----:B------:R-:W-:Y:S02]  /*05d0*/  IADD3 R6, PT, PT, R6, 0x8, RZ ;  /* 0x0000000806067810 */ /* 0x000fe40007ffe0ff */
[----:B------:R-:W-:Y:S01]  /*05e0*/  LEA R27, R4, R27, 0x3 ;  /* 0x0000001b041b7211 */ /* 0x000fe200078e18ff */
[----:B---3--:R-:W-:-:S08]  /*05f0*/  DFMA R10, R16, R14, R10 ;  /* 0x0000000e100a722b */ /* 0x008fd0000000000a */
[----:B--2---:R-:W-:Y:S01]  /*0600*/  DFMA R20, R20, R22, R10 ;  /* 0x000000161414722b */ /* 0x004fe2000000000a */
[----:B------:R-:W-:Y:S10]  /*0610*/  @P1 BRA `(.L_x_1) ;  /* 0xfffffffc00601947 */ /* 0x000ff4000383ffff */
.L_x_0:
[----:B------:R-:W-:-:S09]  /*0620*/  UISETP.NE.AND UP0, UPT, UR6, URZ, UPT ;  /* 0x000000ff0600728c */ /* 0x000fd2000bf05270 */
[----:B------:R-:W-:Y:S05]  /*0630*/  BRA.U !UP0, `(.L_x_2) ;  /* 0x0000000108e07547 */ /* 0x000fea000b800000 */
[----:B------:R-:W-:Y:S01]  /*0640*/  UIADD3 UR7, UPT, UPT, UR6, -0x1, URZ ;  /* 0xffffffff06077890 */ /* 0x000fe2000fffe0ff */
[----:B------:R-:W-:-:S03]  /*0650*/  LOP3.LUT P1, R24, R4, 0x3, RZ, 0xc0, !PT ;  /* 0x0000000304187812 */ /* 0x000fc6000782c0ff */
[----:B------:R-:W-:-:S09]  /*0660*/  UISETP.GE.U32.AND UP0, UPT, UR7, 0x3, UPT ;  /* 0x000000030700788c */ /* 0x000fd2000bf06070 */
[----:B------:R-:W-:Y:S05]  /*0670*/  BRA.U !UP0, `(.L_x_3) ;  /* 0x00000001085c7547 */ /* 0x000fea000b800000 */
[----:B------:R-:W1:Y:S01]  /*0680*/  LDC.64 R28, c[0x0][0x380] ;  /* 0x0000e000ff1c7b82 */ /* 0x000e620000000a00 */
[----:B------:R-:W-:Y:S02]  /*0690*/  IMAD R11, R5, UR4, R0 ;  /* 0x00000004050b7c24 */ /* 0x000fe4000f8e0200 */
[----:B------:R-:W-:Y:S02]  /*06a0*/  IMAD.IADD R9, R26, 0x1, R25 ;  /* 0x000000011a097824 */ /* 0x000fe400078e0219 */
[----:B------:R-:W-:-:S03]  /*06b0*/  IMAD R11, R25, R4, R11 ;  /* 0x00000004190b7224 */ /* 0x000fc600078e020b */
[----:B------:R-:W2:Y:S01]  /*06c0*/  LDC.64 R6, c[0x0][0x388] ;  /* 0x0000e200ff067b82 */ /* 0x000ea20000000a00 */
[----:B-1----:R-:W-:-:S05]  /*06d0*/  IMAD.WIDE R28, R9, 0x8, R28 ;  /* 0x00000008091c7825 */ /* 0x002fca00078e021c */
[----:B0-----:R-:W3:Y:S01]  /*06e0*/  LDG.E.64 R16, desc[UR8][R28.64] ;  /* 0x000000081c107981 */ /* 0x001ee2000c1e1b00 */
[----:B--2---:R-:W-:-:S03]  /*06f0*/  IMAD.WIDE R10, R11, 0x8, R6 ;  /* 0x000000080b0a7825 */ /* 0x004fc600078e0206 */
[----:B------:R-:W2:Y:S04]  /*0700*/  LDG.E.64 R12, desc[UR8][R28.64+0x8] ;  /* 0x000008081c0c7981 */ /* 0x000ea8000c1e1b00 */
[----:B------:R-:W3:Y:S01]  /*0710*/  LDG.E.64 R18, desc[UR8][R10.64] ;  /* 0x000000080a127981 */ /* 0x000ee2000c1e1b00 */
[----:B------:R-:W-:-:S05]  /*0720*/  IMAD.WIDE R8, R4, 0x8, R10 ;  /* 0x0000000804087825 */ /* 0x000fca00078e020a */
[----:B------:R-:W2:Y:S01]  /*0730*/  LDG.E.64 R14, desc[UR8][R8.64] ;  /* 0x00000008080e7981 */ /* 0x000ea2000c1e1b00 */
[----:B------:R-:W-:-:S05]  /*0740*/  IMAD.WIDE R6, R4, 0x8, R8 ;  /* 0x0000000804067825 */ /* 0x000fca00078e0208 */
[----:B------:R-:W4:Y:S01]  /*0750*/  LDG.E.64 R10, desc[UR8][R6.64] ;  /* 0x00000008060a7981 */ /* 0x000f22000c1e1b00 */
[----:B------:R-:W-:-:S03]  /*0760*/  IMAD.WIDE R22, R4, 0x8, R6 ;  /* 0x0000000804167825 */ /* 0x000fc600078e0206 */
[----:B------:R-:W4:Y:S04]  /*0770*/  LDG.E.64 R8, desc[UR8][R28.64+0x10] ;  /* 0x000010081c087981 */ /* 0x000f28000c1e1b00 */
[----:B------:R-:W5:Y:S04]  /*0780*/  LDG.E.64 R22, desc[UR8][R22.64] ;  /* 0x0000000816167981 */ /* 0x000f68000c1e1b00 */
[----:B------:R-:W5:Y:S01]  /*0790*/  LDG.E.64 R6, desc[UR8][R28.64+0x18] ;  /* 0x000018081c067981 */ /* 0x000f62000c1e1b00 */
[----:B------:R-:W-:Y:S01]  /*07a0*/  IADD3 R25, PT, PT, R25, 0x4, RZ ;  /* 0x0000000419197810 */ /* 0x000fe20007ffe0ff */
[----:B---3--:R-:W-:-:S08]  /*07b0*/  DFMA R16, R16, R18, R20 ;  /* 0x000000121010722b */ /* 0x008fd00000000014 */
[----:B--2---:R-:W-:-:S08]  /*07c0*/  DFMA R12, R12, R14, R16 ;  /* 0x0000000e0c0c722b */ /* 0x004fd00000000010 */
[----:B----4-:R-:W-:-:S08]  /*07d0*/  DFMA R10, R8, R10, R12 ;  /* 0x0000000a080a722b */ /* 0x010fd0000000000c */
[----:B-----5:R-:W-:-:S11]  /*07e0*/  DFMA R20, R6, R22, R10 ;  /* 0x000000160614722b */ /* 0x020fd6000000000a */
.L_x_3:
[----:B------:R-:W-:Y:S05]  /*07f0*/  @!P1 BRA `(.L_x_2) ;  /* 0x0000000000709947 */ /* 0x000fea0003800000 */
[----:B------:R-:W1:Y:S01]  /*0800*/  LDC.64 R16, c[0x0][0x380] ;  /* 0x0000e000ff107b82 */ /* 0x000e620000000a00 */
[----:B------:R-:W-:Y:S02]  /*0810*/  ISETP.NE.AND P1, PT, R24, 0x1, PT ;  /* 0x000000011800780c */ /* 0x000fe40003f25270 */
[----:B------:R-:W-:-:S04]  /*0820*/  LOP3.LUT R13, R4, 0x1, RZ, 0xc0, !PT ;  /* 0x00000001040d7812 */ /* 0x000fc800078ec0ff */
[----:B------:R-:W-:Y:S01]  /*0830*/  ISETP.NE.U32.AND P2, PT, R13, 0x1, PT ;  /* 0x000000010d00780c */ /* 0x000fe20003f45070 */
[----:B------:R-:W2:Y:S06]  /*0840*/  LDC.64 R8, c[0x0][0x388] ;  /* 0x0000e200ff087b82 */ /* 0x000eac0000000a00 */
[----:B------:R-:W-:Y:S01]  /*0850*/  @P1 IMAD R12, R5, UR4, R0 ;  /* 0x00000004050c1c24 */ /* 0x000fe2000f8e0200 */
[----:B------:R-:W-:Y:S01]  /*0860*/  @P1 IADD3 R13, PT, PT, R26, R25, RZ ;  /* 0x000000191a0d1210 */ /* 0x000fe20007ffe0ff */
[----:B------:R-:W3:Y:S02]  /*0870*/  LDC.64 R10, c[0x0][0x380] ;  /* 0x0000e000ff0a7b82 */ /* 0x000ee40000000a00 */
[----:B------:R-:W-:-:S06]  /*0880*/  @P1 IMAD R23, R25, R4, R12 ;  /* 0x0000000419171224 */ /* 0x000fcc00078e020c */
[----:B------:R-:W4:Y:S01]  /*0890*/  LDC.64 R6, c[0x0][0x388] ;  /* 0x0000e200ff067b82 */ /* 0x000f220000000a00 */
[----:B-1----:R-:W-:Y:S01]  /*08a0*/  @P1 IMAD.WIDE R16, R13, 0x8, R16 ;  /* 0x000000080d101825 */ /* 0x002fe200078e0210 */
[----:B------:R-:W-:-:S04]  /*08b0*/  @P1 IADD3 R25, PT, PT, R25, 0x2, RZ ;  /* 0x0000000219191810 */ /* 0x000fc80007ffe0ff */
[----:B0-----:R-:W5:Y:S01]  /*08c0*/  @P1 LDG.E.64 R12, desc[UR8][R16.64] ;  /* 0x00000008100c1981 */ /* 0x001f62000c1e1b00 */
[----:B--2---:R-:W-:-:S05]  /*08d0*/  @P1 IMAD.WIDE R22, R23, 0x8, R8 ;  /* 0x0000000817161825 */ /* 0x004fca00078e0208 */
[----:B------:R-:W5:Y:S01]  /*08e0*/  @P1 LDG.E.64 R8, desc[UR8][R22.64] ;  /* 0x0000000816081981 */ /* 0x000f62000c1e1b00 */
[----:B------:R-:W-:Y:S02]  /*08f0*/  @!P2 IMAD R18, R5, UR4, R0 ;  /* 0x000000040512ac24 */ /* 0x000fe4000f8e0200 */
[----:B------:R-:W-:Y:S01]  /*0900*/  @P1 IMAD.WIDE R14, R4, 0x8, R22 ;  /* 0x00000008040e1825 */ /* 0x000fe200078e0216 */
[----:B------:R-:W-:-:S03]  /*0910*/  @!P2 IADD3 R27, PT, PT, R26, R25, RZ ;  /* 0x000000191a1ba210 */ /* 0x000fc60007ffe0ff */
[----:B------:R-:W-:Y:S02]  /*0920*/  @!P2 IMAD R25, R25, R4, R18 ;  /* 0x000000041919a224 */ /* 0x000fe400078e0212 */
[----:B------:R-:W2:Y:S01]  /*0930*/  @P1 LDG.E.64 R18, desc[UR8][R16.64+0x8] ;  /* 0x0000080810121981 */ /* 0x000ea2000c1e1b00 */
[----:B---3--:R-:W-:-:S03]  /*0940*/  @!P2 IMAD.WIDE R10, R27, 0x8, R10 ;  /* 0x000000081b0aa825 */ /* 0x008fc600078e020a */
[----:B------:R-:W2:Y:S01]  /*0950*/  @P1 LDG.E.64 R14, desc[UR8][R14.64] ;  /* 0x000000080e0e1981 */ /* 0x000ea2000c1e1b00 */
[----:B----4-:R-:W-:-:S03]  /*0960*/  @!P2 IMAD.WIDE R6, R25, 0x8, R6 ;  /* 0x000000081906a825 */ /* 0x010fc600078e0206 */
[----:B------:R-:W3:Y:S04]  /*0970*/  @!P2 LDG.E.64 R10, desc[UR8][R10.64] ;  /* 0x000000080a0aa981 */ /* 0x000ee8000c1e1b00 */
[----:B------:R-:W3:Y:S01]  /*0980*/  @!P2 LDG.E.64 R6, desc[UR8][R6.64] ;  /* 0x000000080606a981 */ /* 0x000ee2000c1e1b00 */
[----:B-----5:R-:W-:-:S08]  /*0990*/  @P1 DFMA R8, R12, R8, R20 ;  /* 0x000000080c08122b */ /* 0x020fd00000000014 */
[----:B--2---:R-:W-:-:S08]  /*09a0*/  @P1 DFMA R20, R18, R14, R8 ;  /* 0x0000000e1214122b */ /* 0x004fd00000000008 */
[----:B---3--:R-:W-:-:S11]  /*09b0*/  @!P2 DFMA R20, R10, R6, R20 ;  /* 0x000000060a14a22b */ /* 0x008fd60000000014 */
.L_x_2:
[----:B------:R-:W1:Y:S01]  /*09c0*/  LDC.64 R6, c[0x0][0x390] ;  /* 0x0000e400ff067b82 */ /* 0x000e620000000a00 */
[----:B------:R-:W-:-:S05]  /*09d0*/  IMAD R9, R5, UR4, R0 ;  /* 0x0000000405097c24 */ /* 0x000fca000f8e0200 */
[----:B------:R-:W-:-:S05]  /*09e0*/  IADD3 R9, PT, PT, R26, R9, RZ ;  /* 0x000000091a097210 */ /* 0x000fca0007ffe0ff */
[----:B-1----:R-:W-:-:S05]  /*09f0*/  IMAD.WIDE R6, R9, 0x8, R6 ;  /* 0x0000000809067825 */ /* 0x002fca00078e0206 */
[----:B0-----:R1:W-:Y:S01]  /*0a00*/  STG.E.64 desc[UR8][R6.64], R20 ;  /* 0x0000001406007986 */ /* 0x0013e2000c101b08 */
[----:B------:R-:W-:Y:S05]  /*0a10*/  @P0 BRA `(.L_x_4) ;  /* 0xfffffff800240947 */ /* 0x000fea000383ffff */
[----:B------:R-:W-:-:S06]  /*0a20*/  UIADD3 UR4, UPT, UPT, UR4, 0x1, URZ ;  /* 0x0000000104047890 */ /* 0x000fcc000fffe0ff */
[----:B------:R-:W-:-:S13]  /*0a30*/  ISETP.NE.AND P0, PT, R2, UR4, PT ;  /* 0x0000000402007c0c */ /* 0x000fda000bf05270 */
[----:B------:R-:W-:Y:S05]  /*0a40*/  @P0 BRA `(.L_x_5) ;  /* 0xfffffff800140947 */ /* 0x000fea000383ffff */
[----:B------:R-:W-:Y:S05]  /*0a50*/  EXIT ;  /* 0x000000000000794d */ /* 0x000fea0003800000 */
.L_x_6:
[----:B------:R-:W-:-:S00]  /*0a60*/  BRA `(.L_x_6) ;  /* 0xfffffffc00fc7947 */ /* 0x000fc0000383ffff */
[----:B------:R-:W-:-:S00]  /*0a70*/  NOP ;  /* 0x0000000000007918 */ /* 0x000fc00000000000 */
        /* <DEDUP_REMOVED lines=8> */
.L_x_7:


//--------------------- .nv.shared.reserved.0     --------------------------
	.section	.nv.shared.reserved.0,"aw",@nobits
	.weak		__nv_reservedSMEM_offset_0_alias
	.size		__nv_reservedSMEM_offset_0_alias, 0, 64
	.other		__nv_reservedSMEM_offset_0_alias,@"STO_CUDA_RESERVED_SHARED STV_DEFAULT"
__nv_reservedSMEM_offset_0_alias:
	.zero		0
	.zero		64


//--------------------- .nv.constant0._Z12matmulKernelPdS_S_ii --------------------------
	.section	.nv.constant0._Z12matmulKernelPdS_S_ii,"a",@progbits
	.sectionflags	@""
	.align	4
.nv.constant0._Z12matmulKernelPdS_S_ii:
	.zero		928


//--------------------- SYMBOLS --------------------------

	.type		.nv.reservedSmem.offset0,@object
	.size		.nv.reservedSmem.offset0,0x4
